//
// Generated by NVIDIA NVVM Compiler
//
// Compiler Build ID: CL-36424714
// Cuda compilation tools, release 13.0, V13.0.88
// Based on NVVM 20.0.0
//

.version 9.0
.target sm_100
.address_size 64

	// .globl	_Z3c2gPiPfii

.visible .entry _Z3c2gPiPfii(
	.param .u64 .ptr .align 1 _Z3c2gPiPfii_param_0,
	.param .u64 .ptr .align 1 _Z3c2gPiPfii_param_1,
	.param .u32 _Z3c2gPiPfii_param_2,
	.param .u32 _Z3c2gPiPfii_param_3
)
{
	.reg .pred 	%p<4>;
	.reg .b32 	%r<18>;
	.reg .b32 	%f<2>;
	.reg .b64 	%rd<9>;
	.reg .b64 	%fd<7>;

	ld.param.u64 	%rd1, [_Z3c2gPiPfii_param_0];
	ld.param.u64 	%rd2, [_Z3c2gPiPfii_param_1];
	ld.param.u32 	%r3, [_Z3c2gPiPfii_param_2];
	ld.param.u32 	%r4, [_Z3c2gPiPfii_param_3];
	mov.u32 	%r6, %ctaid.x;
	mov.u32 	%r7, %ntid.x;
	mov.u32 	%r8, %tid.x;
	mad.lo.s32 	%r1, %r6, %r7, %r8;
	mov.u32 	%r9, %ctaid.y;
	mov.u32 	%r10, %ntid.y;
	mov.u32 	%r11, %tid.y;
	mad.lo.s32 	%r12, %r9, %r10, %r11;
	setp.ge.s32 	%p1, %r1, %r3;
	setp.ge.s32 	%p2, %r12, %r4;
	or.pred  	%p3, %p1, %p2;
	@%p3 bra 	$L__BB0_2;
	cvta.to.global.u64 	%rd3, %rd1;
	cvta.to.global.u64 	%rd4, %rd2;
	mad.lo.s32 	%r13, %r3, %r12, %r1;
	mul.lo.s32 	%r14, %r13, 3;
	mul.wide.s32 	%rd5, %r14, 4;
	add.s64 	%rd6, %rd3, %rd5;
	ld.global.u32 	%r15, [%rd6];
	ld.global.u32 	%r16, [%rd6+4];
	ld.global.u32 	%r17, [%rd6+8];
	cvt.rn.f64.s32 	%fd1, %r15;
	cvt.rn.f64.s32 	%fd2, %r16;
	mul.f64 	%fd3, %fd2, 0d3FE6B851EB851EB8;
	fma.rn.f64 	%fd4, %fd1, 0d3FCAE147AE147AE1, %fd3;
	cvt.rn.f64.s32 	%fd5, %r17;
	fma.rn.f64 	%fd6, %fd5, 0d3FB1EB851EB851EC, %fd4;
	cvt.rn.f32.f64 	%f1, %fd6;
	mul.wide.s32 	%rd7, %r13, 4;
	add.s64 	%rd8, %rd4, %rd7;
	st.global.f32 	[%rd8], %f1;
$L__BB0_2:
	ret;

}
	// .globl	_Z11intitializePiii
.visible .entry _Z11intitializePiii(
	.param .u64 .ptr .align 1 _Z11intitializePiii_param_0,
	.param .u32 _Z11intitializePiii_param_1,
	.param .u32 _Z11intitializePiii_param_2
)
{
	.reg .pred 	%p<4>;
	.reg .b32 	%r<33>;
	.reg .b64 	%rd<5>;

	ld.param.u64 	%rd1, [_Z11intitializePiii_param_0];
	ld.param.u32 	%r3, [_Z11intitializePiii_param_1];
	ld.param.u32 	%r4, [_Z11intitializePiii_param_2];
	mov.u32 	%r6, %ctaid.x;
	mov.u32 	%r7, %ntid.x;
	mov.u32 	%r8, %tid.x;
	mad.lo.s32 	%r1, %r6, %r7, %r8;
	mov.u32 	%r9, %ctaid.y;
	mov.u32 	%r10, %ntid.y;
	mov.u32 	%r11, %tid.y;
	mad.lo.s32 	%r12, %r9, %r10, %r11;
	setp.ge.s32 	%p1, %r1, %r3;
	setp.ge.s32 	%p2, %r12, %r4;
	or.pred  	%p3, %p1, %p2;
	@%p3 bra 	$L__BB1_2;
	cvta.to.global.u64 	%rd2, %rd1;
	mad.lo.s32 	%r13, %r3, %r12, %r1;
	add.s32 	%r14, %r1, %r12;
	shr.s32 	%r15, %r14, 31;
	shr.u32 	%r16, %r15, 24;
	add.s32 	%r17, %r14, %r16;
	and.b32  	%r18, %r17, -256;
	sub.s32 	%r19, %r14, %r18;
	mul.lo.s32 	%r20, %r13, 3;
	mul.wide.s32 	%rd3, %r20, 4;
	add.s64 	%rd4, %rd2, %rd3;
	st.global.u32 	[%rd4], %r19;
	add.s32 	%r21, %r14, %r1;
	shr.s32 	%r22, %r21, 31;
	shr.u32 	%r23, %r22, 24;
	add.s32 	%r24, %r21, %r23;
	and.b32  	%r25, %r24, -256;
	sub.s32 	%r26, %r21, %r25;
	st.global.u32 	[%rd4+4], %r26;
	add.s32 	%r27, %r14, %r12;
	shr.s32 	%r28, %r27, 31;
	shr.u32 	%r29, %r28, 24;
	add.s32 	%r30, %r27, %r29;
	and.b32  	%r31, %r30, -256;
	sub.s32 	%r32, %r27, %r31;
	st.global.u32 	[%rd4+8], %r32;
$L__BB1_2:
	ret;

}


// ===== COMPILED SASS (sm_100) =====

	.target	sm_100

	.elftype	@"ET_EXEC"


//--------------------- .note.nv.tkinfo           --------------------------
	.section	.note.nv.tkinfo,"",@"SHT_NOTE"
	.sectionflags	@"SHF_NOTE_NV_TKINFO"
	.tkinfo
        /*0018*/ 	.word	0x00000002
        /*0030*/ 	.string	""
        /*0030*/ 	.string	"ptxas"
        /*0030*/ 	.string	"Cuda compilation tools, release 13.0, V13.0.88"
        /*0030*/ 	.string	"Build cuda_13.0.r13.0/compiler.36424714_0"
        /*0030*/ 	.string	"-arch sm_100 -m 64 "



//--------------------- .note.nv.cuinfo           --------------------------
	.section	.note.nv.cuinfo,"",@"SHT_NOTE"
	.sectionflags	@"SHF_NOTE_NV_CUINFO"
        /*0018*/ 	.short	0x0002
        /*001a*/ 	.short	0x0064
        /*001c*/ 	.short	0x0082
	.zero		2


//--------------------- .nv.info                  --------------------------
	.section	.nv.info,"",@"SHT_CUDA_INFO"
	.align	4


	//----- nvinfo : EIATTR_REGCOUNT
	.align		4
        /*0000*/ 	.byte	0x04, 0x2f
        /*0002*/ 	.short	(.L_1 - .L_0)
	.align		4
.L_0:
        /*0004*/ 	.word	index@(_Z3c2gPiPfii)
        /*0008*/ 	.word	0x00000010


	//----- nvinfo : EIATTR_FRAME_SIZE
	.align		4
.L_1:
        /*000c*/ 	.byte	0x04, 0x11
        /*000e*/ 	.short	(.L_3 - .L_2)
	.align		4
.L_2:
        /*0010*/ 	.word	index@(_Z3c2gPiPfii)
        /*0014*/ 	.word	0x00000000


	//----- nvinfo : EIATTR_REGCOUNT
	.align		4
.L_3:
        /*0018*/ 	.byte	0x04, 0x2f
        /*001a*/ 	.short	(.L_5 - .L_4)
	.align		4
.L_4:
        /*001c*/ 	.word	index@(_Z11intitializePiii)
        /*0020*/ 	.word	0x0000000e


	//----- nvinfo : EIATTR_FRAME_SIZE
	.align		4
.L_5:
        /*0024*/ 	.byte	0x04, 0x11
        /*0026*/ 	.short	(.L_7 - .L_6)
	.align		4
.L_6:
        /*0028*/ 	.word	index@(_Z11intitializePiii)
        /*002c*/ 	.word	0x00000000


	//----- nvinfo : EIATTR_MIN_STACK_SIZE
	.align		4
.L_7:
        /*0030*/ 	.byte	0x04, 0x12
        /*0032*/ 	.short	(.L_9 - .L_8)
	.align		4
.L_8:
        /*0034*/ 	.word	index@(_Z11intitializePiii)
        /*0038*/ 	.word	0x00000000


	//----- nvinfo : EIATTR_MIN_STACK_SIZE
	.align		4
.L_9:
        /*003c*/ 	.byte	0x04, 0x12
        /*003e*/ 	.short	(.L_11 - .L_10)
	.align		4
.L_10:
        /*0040*/ 	.word	index@(_Z3c2gPiPfii)
        /*0044*/ 	.word	0x00000000
.L_11:


//--------------------- .nv.compat                --------------------------
	.section	.nv.compat,"",@"SHT_CUDA_COMPAT_INFO"
	.align	4
        /*0000*/ 	.byte	0x02, 0x09, 0x00, 0x00, 0x02, 0x02, 0x01, 0x00, 0x02, 0x05, 0x05, 0x00, 0x03, 0x07, 0x01, 0x01
        /*0010*/ 	.byte	0x02, 0x03, 0x00, 0x00, 0x02, 0x06, 0x01, 0x00, 0x04, 0x0b, 0x08, 0x00, 0x01, 0x00, 0x00, 0x00
        /*0020*/ 	.byte	0x00, 0x00, 0x00, 0x00


//--------------------- .nv.info._Z11intitializePiii --------------------------
	.section	.nv.info._Z11intitializePiii,"",@"SHT_CUDA_INFO"
	.sectionflags	@""
	.align	4


	//----- nvinfo : EIATTR_CUDA_API_VERSION
	.align		4
        /*0000*/ 	.byte	0x04, 0x37
        /*0002*/ 	.short	(.L_13 - .L_12)
.L_12:
        /*0004*/ 	.word	0x00000082


	//----- nvinfo : EIATTR_KPARAM_INFO
	.align		4
.L_13:
        /*0008*/ 	.byte	0x04, 0x17
        /*000a*/ 	.short	(.L_15 - .L_14)
.L_14:
        /*000c*/ 	.word	0x00000000
        /*0010*/ 	.short	0x0002
        /*0012*/ 	.short	0x000c
        /*0014*/ 	.byte	0x00, 0xf0, 0x11, 0x00


	//----- nvinfo : EIATTR_KPARAM_INFO
	.align		4
.L_15:
        /*0018*/ 	.byte	0x04, 0x17
        /*001a*/ 	.short	(.L_17 - .L_16)
.L_16:
        /*001c*/ 	.word	0x00000000
        /*0020*/ 	.short	0x0001
        /*0022*/ 	.short	0x0008
        /*0024*/ 	.byte	0x00, 0xf0, 0x11, 0x00


	//----- nvinfo : EIATTR_KPARAM_INFO
	.align		4
.L_17:
        /*0028*/ 	.byte	0x04, 0x17
        /*002a*/ 	.short	(.L_19 - .L_18)
.L_18:
        /*002c*/ 	.word	0x00000000
        /*0030*/ 	.short	0x0000
        /*0032*/ 	.short	0x0000
        /*0034*/ 	.byte	0x00, 0xf5, 0x21, 0x00


	//----- nvinfo : EIATTR_SPARSE_MMA_MASK
	.align		4
.L_19:
        /*0038*/ 	.byte	0x03, 0x50
        /*003a*/ 	.short	0x0000


	//----- nvinfo : EIATTR_MAXREG_COUNT
	.align		4
        /*003c*/ 	.byte	0x03, 0x1b
        /*003e*/ 	.short	0x00ff


	//----- nvinfo : EIATTR_MERCURY_ISA_VERSION
	.align		4
        /*0040*/ 	.byte	0x03, 0x5f
        /*0042*/ 	.short	0x0101


	//----- nvinfo : EIATTR_VRC_CTA_INIT_COUNT
	.align		4
        /*0044*/ 	.byte	0x02, 0x4a
	.zero		1
	.zero		1


	//----- nvinfo : EIATTR_EXIT_INSTR_OFFSETS
	.align		4
        /*0048*/ 	.byte	0x04, 0x1c
        /*004a*/ 	.short	(.L_21 - .L_20)


	//   ....[0]....
.L_20:
        /*004c*/ 	.word	0x000000c0


	//   ....[1]....
        /*0050*/ 	.word	0x00000240


	//----- nvinfo : EIATTR_CBANK_PARAM_SIZE
	.align		4
.L_21:
        /*0054*/ 	.byte	0x03, 0x19
        /*0056*/ 	.short	0x0010


	//----- nvinfo : EIATTR_PARAM_CBANK
	.align		4
        /*0058*/ 	.byte	0x04, 0x0a
        /*005a*/ 	.short	(.L_23 - .L_22)
	.align		4
.L_22:
        /*005c*/ 	.word	index@(.nv.constant0._Z11intitializePiii)
        /*0060*/ 	.short	0x0380
        /*0062*/ 	.short	0x0010


	//----- nvinfo : EIATTR_SW_WAR
	.align		4
.L_23:
        /*0064*/ 	.byte	0x04, 0x36
        /*0066*/ 	.short	(.L_25 - .L_24)
.L_24:
        /*0068*/ 	.word	0x00000008
.L_25:


//--------------------- .nv.info._Z3c2gPiPfii     --------------------------
	.section	.nv.info._Z3c2gPiPfii,"",@"SHT_CUDA_INFO"
	.sectionflags	@""
	.align	4


	//----- nvinfo : EIATTR_CUDA_API_VERSION
	.align		4
        /*0000*/ 	.byte	0x04, 0x37
        /*0002*/ 	.short	(.L_27 - .L_26)
.L_26:
        /*0004*/ 	.word	0x00000082


	//----- nvinfo : EIATTR_KPARAM_INFO
	.align		4
.L_27:
        /*0008*/ 	.byte	0x04, 0x17
        /*000a*/ 	.short	(.L_29 - .L_28)
.L_28:
        /*000c*/ 	.word	0x00000000
        /*0010*/ 	.short	0x0003
        /*0012*/ 	.short	0x0014
        /*0014*/ 	.byte	0x00, 0xf0, 0x11, 0x00


	//----- nvinfo : EIATTR_KPARAM_INFO
	.align		4
.L_29:
        /*0018*/ 	.byte	0x04, 0x17
        /*001a*/ 	.short	(.L_31 - .L_30)
.L_30:
        /*001c*/ 	.word	0x00000000
        /*0020*/ 	.short	0x0002
        /*0022*/ 	.short	0x0010
        /*0024*/ 	.byte	0x00, 0xf0, 0x11, 0x00


	//----- nvinfo : EIATTR_KPARAM_INFO
	.align		4
.L_31:
        /*0028*/ 	.byte	0x04, 0x17
        /*002a*/ 	.short	(.L_33 - .L_32)
.L_32:
        /*002c*/ 	.word	0x00000000
        /*0030*/ 	.short	0x0001
        /*0032*/ 	.short	0x0008
        /*0034*/ 	.byte	0x00, 0xf5, 0x21, 0x00


	//----- nvinfo : EIATTR_KPARAM_INFO
	.align		4
.L_33:
        /*0038*/ 	.byte	0x04, 0x17
        /*003a*/ 	.short	(.L_35 - .L_34)
.L_34:
        /*003c*/ 	.word	0x00000000
        /*0040*/ 	.short	0x0000
        /*0042*/ 	.short	0x0000
        /*0044*/ 	.byte	0x00, 0xf5, 0x21, 0x00


	//----- nvinfo : EIATTR_SPARSE_MMA_MASK
	.align		4
.L_35:
        /*0048*/ 	.byte	0x03, 0x50
        /*004a*/ 	.short	0x0000


	//----- nvinfo : EIATTR_MAXREG_COUNT
	.align		4
        /*004c*/ 	.byte	0x03, 0x1b
        /*004e*/ 	.short	0x00ff


	//----- nvinfo : EIATTR_MERCURY_ISA_VERSION
	.align		4
        /*0050*/ 	.byte	0x03, 0x5f
        /*0052*/ 	.short	0x0101


	//----- nvinfo : EIATTR_VRC_CTA_INIT_COUNT
	.align		4
        /*0054*/ 	.byte	0x02, 0x4a
	.zero		1
	.zero		1


	//----- nvinfo : EIATTR_EXIT_INSTR_OFFSETS
	.align		4
        /*0058*/ 	.byte	0x04, 0x1c
        /*005a*/ 	.short	(.L_37 - .L_36)


	//   ....[0]....
.L_36:
        /*005c*/ 	.word	0x000000c0


	//   ....[1]....
        /*0060*/ 	.word	0x00000250


	//----- nvinfo : EIATTR_CBANK_PARAM_SIZE
	.align		4
.L_37:
        /*0064*/ 	.byte	0x03, 0x19
        /*0066*/ 	.short	0x0018


	//----- nvinfo : EIATTR_PARAM_CBANK
	.align		4
        /*0068*/ 	.byte	0x04, 0x0a
        /*006a*/ 	.short	(.L_39 - .L_38)
	.align		4
.L_38:
        /*006c*/ 	.word	index@(.nv.constant0._Z3c2gPiPfii)
        /*0070*/ 	.short	0x0380
        /*0072*/ 	.short	0x0018


	//----- nvinfo : EIATTR_SW_WAR
	.align		4
.L_39:
        /*0074*/ 	.byte	0x04, 0x36
        /*0076*/ 	.short	(.L_41 - .L_40)
.L_40:
        /*0078*/ 	.word	0x00000008
.L_41:


//--------------------- .nv.callgraph             --------------------------
	.section	.nv.callgraph,"",@"SHT_CUDA_CALLGRAPH"
	.align	4
	.sectionentsize	8
	.align		4
        /*0000*/ 	.word	0x00000000
	.align		4
        /*0004*/ 	.word	0xffffffff
	.align		4
        /*0008*/ 	.word	0x00000000
	.align		4
        /*000c*/ 	.word	0xfffffffe
	.align		4
        /*0010*/ 	.word	0x00000000
	.align		4
        /*0014*/ 	.word	0xfffffffd
	.align		4
        /*0018*/ 	.word	0x00000000
	.align		4
        /*001c*/ 	.word	0xfffffffc


//--------------------- .text._Z11intitializePiii --------------------------
	.section	.text._Z11intitializePiii,"ax",@progbits
	.align	128
        .global         _Z11intitializePiii
        .type           _Z11intitializePiii,@function
        .size           _Z11intitializePiii,(.L_x_2 - _Z11intitializePiii)
        .other          _Z11intitializePiii,@"STO_CUDA_ENTRY STV_DEFAULT"
_Z11intitializePiii:
.text._Z11intitializePiii:
[----:B------:R-:W-:Y:S01]  /*0000*/  LDC R1, c[0x0][0x37c] ;  /* 0x0000df00ff017b82 */ /* 0x000fe20000000800 */
[----:B------:R-:W0:Y:S07]  /*0010*/  S2R R2, SR_TID.Y ;  /* 0x0000000000027919 */ /* 0x000e2e0000002200 */
[----:B------:R-:W1:Y:S01]  /*0020*/  LDC R0, c[0x0][0x360] ;  /* 0x0000d800ff007b82 */ /* 0x000e620000000800 */
[----:B------:R-:W2:Y:S01]  /*0030*/  LDCU.64 UR6, c[0x0][0x388] ;  /* 0x00007100ff0677ac */ /* 0x000ea20008000a00 */
[----:B------:R-:W1:Y:S06]  /*0040*/  S2R R3, SR_TID.X ;  /* 0x0000000000037919 */ /* 0x000e6c0000002100 */
[----:B------:R-:W0:Y:S08]  /*0050*/  S2UR UR5, SR_CTAID.Y ;  /* 0x00000000000579c3 */ /* 0x000e300000002600 */
[----:B------:R-:W0:Y:S08]  /*0060*/  LDC R5, c[0x0][0x364] ;  /* 0x0000d900ff057b82 */ /* 0x000e300000000800 */
[----:B------:R-:W1:Y:S01]  /*0070*/  S2UR UR4, SR_CTAID.X ;  /* 0x00000000000479c3 */ /* 0x000e620000002500 */
[----:B0-----:R-:W-:-:S05]  /*0080*/  IMAD R5, R5, UR5, R2 ;  /* 0x0000000505057c24 */ /* 0x001fca000f8e0202 */
[----:B--2---:R-:W-:Y:S01]  /*0090*/  ISETP.GE.AND P0, PT, R5, UR7, PT ;  /* 0x0000000705007c0c */ /* 0x004fe2000bf06270 */
[----:B-1----:R-:W-:-:S05]  /*00a0*/  IMAD R0, R0, UR4, R3 ;  /* 0x0000000400007c24 */ /* 0x002fca000f8e0203 */
[----:B------:R-:W-:-:S13]  /*00b0*/  ISETP.GE.OR P0, PT, R0, UR6, P0 ;  /* 0x0000000600007c0c */ /* 0x000fda0008706670 */
[----:B------:R-:W-:Y:S05]  /*00c0*/  @P0 EXIT ;  /* 0x000000000000094d */ /* 0x000fea0003800000 */
[----:B------:R-:W0:Y:S01]  /*00d0*/  LDC.64 R2, c[0x0][0x380] ;  /* 0x0000e000ff027b82 */ /* 0x000e220000000a00 */
[C---:B------:R-:W-:Y:S01]  /*00e0*/  IMAD.IADD R4, R0.reuse, 0x1, R5 ;  /* 0x0000000100047824 */ /* 0x040fe200078e0205 */
[----:B------:R-:W1:Y:S03]  /*00f0*/  LDCU.64 UR4, c[0x0][0x358] ;  /* 0x00006b00ff0477ac */ /* 0x000e660008000a00 */
[--C-:B------:R-:W-:Y:S01]  /*0100*/  IMAD.IADD R6, R0, 0x1, R4.reuse ;  /* 0x0000000100067824 */ /* 0x100fe200078e0204 */
[--C-:B------:R-:W-:Y:S01]  /*0110*/  SHF.R.S32.HI R7, RZ, 0x1f, R4.reuse ;  /* 0x0000001fff077819 */ /* 0x100fe20000011404 */
[C---:B------:R-:W-:Y:S02]  /*0120*/  IMAD.IADD R8, R5.reuse, 0x1, R4 ;  /* 0x0000000105087824 */ /* 0x040fe400078e0204 */
[----:B------:R-:W-:Y:S01]  /*0130*/  IMAD R0, R5, UR6, R0 ;  /* 0x0000000605007c24 */ /* 0x000fe2000f8e0200 */
[----:B------:R-:W-:-:S02]  /*0140*/  SHF.R.S32.HI R9, RZ, 0x1f, R6 ;  /* 0x0000001fff097819 */ /* 0x000fc40000011406 */
[----:B------:R-:W-:Y:S01]  /*0150*/  SHF.R.S32.HI R11, RZ, 0x1f, R8 ;  /* 0x0000001fff0b7819 */ /* 0x000fe20000011408 */
[----:B------:R-:W-:Y:S01]  /*0160*/  IMAD R5, R0, 0x3, RZ ;  /* 0x0000000300057824 */ /* 0x000fe200078e02ff */
[----:B------:R-:W-:Y:S02]  /*0170*/  LEA.HI R7, R7, R4, RZ, 0x8 ;  /* 0x0000000407077211 */ /* 0x000fe400078f40ff */
[----:B------:R-:W-:Y:S02]  /*0180*/  LEA.HI R9, R9, R6, RZ, 0x8 ;  /* 0x0000000609097211 */ /* 0x000fe400078f40ff */
[----:B------:R-:W-:Y:S02]  /*0190*/  LEA.HI R11, R11, R8, RZ, 0x8 ;  /* 0x000000080b0b7211 */ /* 0x000fe400078f40ff */
[----:B------:R-:W-:Y:S02]  /*01a0*/  LOP3.LUT R7, R7, 0xffffff00, RZ, 0xc0, !PT ;  /* 0xffffff0007077812 */ /* 0x000fe400078ec0ff */
[----:B------:R-:W-:-:S02]  /*01b0*/  LOP3.LUT R9, R9, 0xffffff00, RZ, 0xc0, !PT ;  /* 0xffffff0009097812 */ /* 0x000fc400078ec0ff */
[----:B------:R-:W-:Y:S01]  /*01c0*/  LOP3.LUT R11, R11, 0xffffff00, RZ, 0xc0, !PT ;  /* 0xffffff000b0b7812 */ /* 0x000fe200078ec0ff */
[----:B------:R-:W-:Y:S02]  /*01d0*/  IMAD.IADD R7, R4, 0x1, -R7 ;  /* 0x0000000104077824 */ /* 0x000fe400078e0a07 */
[----:B0-----:R-:W-:-:S04]  /*01e0*/  IMAD.WIDE R2, R5, 0x4, R2 ;  /* 0x0000000405027825 */ /* 0x001fc800078e0202 */
[----:B------:R-:W-:Y:S01]  /*01f0*/  IMAD.IADD R9, R6, 0x1, -R9 ;  /* 0x0000000106097824 */ /* 0x000fe200078e0a09 */
[----:B-1----:R-:W-:Y:S01]  /*0200*/  STG.E desc[UR4][R2.64], R7 ;  /* 0x0000000702007986 */ /* 0x002fe2000c101904 */
[----:B------:R-:W-:-:S03]  /*0210*/  IMAD.IADD R11, R8, 0x1, -R11 ;  /* 0x00000001080b7824 */ /* 0x000fc600078e0a0b */
[----:B------:R-:W-:Y:S04]  /*0220*/  STG.E desc[UR4][R2.64+0x4], R9 ;  /* 0x0000040902007986 */ /* 0x000fe8000c101904 */
[----:B------:R-:W-:Y:S01]  /*0230*/  STG.E desc[UR4][R2.64+0x8], R11 ;  /* 0x0000080b02007986 */ /* 0x000fe2000c101904 */
[----:B------:R-:W-:Y:S05]  /*0240*/  EXIT ;  /* 0x000000000000794d */ /* 0x000fea0003800000 */
.L_x_0:
[----:B------:R-:W-:-:S00]  /*0250*/  BRA `(.L_x_0) ;  /* 0xfffffffc00fc7947 */ /* 0x000fc0000383ffff */
[----:B------:R-:W-:-:S00]  /*0260*/  NOP ;  /* 0x0000000000007918 */ /* 0x000fc00000000000 */
        /* <DEDUP_REMOVED lines=9> */
.L_x_2:


//--------------------- .text._Z3c2gPiPfii        --------------------------
	.section	.text._Z3c2gPiPfii,"ax",@progbits
	.align	128
        .global         _Z3c2gPiPfii
        .type           _Z3c2gPiPfii,@function
        .size           _Z3c2gPiPfii,(.L_x_3 - _Z3c2gPiPfii)
        .other          _Z3c2gPiPfii,@"STO_CUDA_ENTRY STV_DEFAULT"
_Z3c2gPiPfii:
.text._Z3c2gPiPfii:
        /* <DEDUP_REMOVED lines=14> */
[----:B------:R-:W1:Y:S01]  /*00e0*/  LDCU.64 UR4, c[0x0][0x358] ;  /* 0x00006b00ff0477ac */ /* 0x000e620008000a00 */
[----:B------:R-:W-:-:S05]  /*00f0*/  IMAD R13, R5, UR6, R0 ;  /* 0x00000006050d7c24 */ /* 0x000fca000f8e0200 */
[----:B------:R-:W-:Y:S01]  /*0100*/  LEA R5, R13, R13, 0x1 ;  /* 0x0000000d0d057211 */ /* 0x000fe200078e08ff */
[----:B------:R-:W-:Y:S01]  /*0110*/  UMOV UR8, 0xeb851eb8 ;  /* 0xeb851eb800087882 */ /* 0x000fe20000000000 */
[----:B------:R-:W-:Y:S01]  /*0120*/  UMOV UR9, 0x3fe6b851 ;  /* 0x3fe6b85100097882 */ /* 0x000fe20000000000 */
[----:B------:R-:W2:Y:S02]  /*0130*/  LDC.64 R10, c[0x0][0x388] ;  /* 0x0000e200ff0a7b82 */ /* 0x000ea40000000a00 */
[----:B0-----:R-:W-:-:S05]  /*0140*/  IMAD.WIDE R2, R5, 0x4, R2 ;  /* 0x0000000405027825 */ /* 0x001fca00078e0202 */
[----:B-1----:R-:W3:Y:S04]  /*0150*/  LDG.E R12, desc[UR4][R2.64+0x4] ;  /* 0x00000404020c7981 */ /* 0x002ee8000c1e1900 */
[----:B------:R-:W4:Y:S04]  /*0160*/  LDG.E R0, desc[UR4][R2.64] ;  /* 0x0000000402007981 */ /* 0x000f28000c1e1900 */
[----:B------:R2:W5:Y:S02]  /*0170*/  LDG.E R8, desc[UR4][R2.64+0x8] ;  /* 0x0000080402087981 */ /* 0x000564000c1e1900 */
[----:B--2---:R-:W-:Y:S01]  /*0180*/  IMAD.WIDE R2, R13, 0x4, R10 ;  /* 0x000000040d027825 */ /* 0x004fe200078e020a */
[----:B---3--:R-:W0:Y:S08]  /*0190*/  I2F.F64 R6, R12 ;  /* 0x0000000c00067312 */ /* 0x008e300000201c00 */
[----:B----4-:R-:W1:Y:S01]  /*01a0*/  I2F.F64 R4, R0 ;  /* 0x0000000000047312 */ /* 0x010e620000201c00 */
[----:B0-----:R-:W-:-:S07]  /*01b0*/  DMUL R6, R6, UR8 ;  /* 0x0000000806067c28 */ /* 0x001fce0008000000 */
[----:B-----5:R-:W0:Y:S01]  /*01c0*/  I2F.F64 R8, R8 ;  /* 0x0000000800087312 */ /* 0x020e220000201c00 */
[----:B------:R-:W-:Y:S01]  /*01d0*/  UMOV UR8, 0xae147ae1 ;  /* 0xae147ae100087882 */ /* 0x000fe20000000000 */
[----:B------:R-:W-:Y:S02]  /*01e0*/  UMOV UR9, 0x3fcae147 ;  /* 0x3fcae14700097882 */ /* 0x000fe40000000000 */
[----:B-1----:R-:W-:Y:S01]  /*01f0*/  DFMA R4, R4, UR8, R6 ;  /* 0x0000000804047c2b */ /* 0x002fe20008000006 */
[----:B------:R-:W-:Y:S01]  /*0200*/  UMOV UR8, 0x1eb851ec ;  /* 0x1eb851ec00087882 */ /* 0x000fe20000000000 */
[----:B------:R-:W-:-:S06]  /*0210*/  UMOV UR9, 0x3fb1eb85 ;  /* 0x3fb1eb8500097882 */ /* 0x000fcc0000000000 */
[----:B0-----:R-:W-:-:S10]  /*0220*/  DFMA R4, R8, UR8, R4 ;  /* 0x0000000808047c2b */ /* 0x001fd40008000004 */
[----:B------:R-:W0:Y:S02]  /*0230*/  F2F.F32.F64 R5, R4 ;  /* 0x0000000400057310 */ /* 0x000e240000301000 */
[----:B0-----:R-:W-:Y:S01]  /*0240*/  STG.E desc[UR4][R2.64], R5 ;  /* 0x0000000502007986 */ /* 0x001fe2000c101904 */
[----:B------:R-:W-:Y:S05]  /*0250*/  EXIT ;  /* 0x000000000000794d */ /* 0x000fea0003800000 */
.L_x_1:
        /* <DEDUP_REMOVED lines=10> */
.L_x_3:


//--------------------- .nv.shared.reserved.0     --------------------------
	.section	.nv.shared.reserved.0,"aw",@nobits
	.weak		__nv_reservedSMEM_offset_0_alias
	.size		__nv_reservedSMEM_offset_0_alias, 0, 64
	.other		__nv_reservedSMEM_offset_0_alias,@"STO_CUDA_RESERVED_SHARED STV_DEFAULT"
__nv_reservedSMEM_offset_0_alias:
	.zero		0
	.zero		64


//--------------------- .nv.constant0._Z11intitializePiii --------------------------
	.section	.nv.constant0._Z11intitializePiii,"a",@progbits
	.sectionflags	@""
	.align	4
.nv.constant0._Z11intitializePiii:
	.zero		912


//--------------------- .nv.constant0._Z3c2gPiPfii --------------------------
	.section	.nv.constant0._Z3c2gPiPfii,"a",@progbits
	.sectionflags	@""
	.align	4
.nv.constant0._Z3c2gPiPfii:
	.zero		920


//--------------------- SYMBOLS --------------------------

	.type		.nv.reservedSmem.offset0,@object
	.size		.nv.reservedSmem.offset0,0x4
